//
// Generated by NVIDIA NVVM Compiler
//
// Compiler Build ID: CL-36424714
// Cuda compilation tools, release 13.0, V13.0.88
// Based on NVVM 20.0.0
//

.version 9.0
.target sm_100
.address_size 64

	// .globl	_Z7computeP11arrangementiiPxS1_

.visible .entry _Z7computeP11arrangementiiPxS1_(
	.param .u64 .ptr .align 1 _Z7computeP11arrangementiiPxS1__param_0,
	.param .u32 _Z7computeP11arrangementiiPxS1__param_1,
	.param .u32 _Z7computeP11arrangementiiPxS1__param_2,
	.param .u64 .ptr .align 1 _Z7computeP11arrangementiiPxS1__param_3,
	.param .u64 .ptr .align 1 _Z7computeP11arrangementiiPxS1__param_4
)
{
	.local .align 16 .b8 	__local_depot0[400];
	.reg .b64 	%SP;
	.reg .b64 	%SPL;
	.reg .pred 	%p<36>;
	.reg .b32 	%r<188>;
	.reg .b64 	%rd<57>;

	mov.u64 	%SPL, __local_depot0;
	ld.param.u64 	%rd17, [_Z7computeP11arrangementiiPxS1__param_0];
	ld.param.u32 	%r63, [_Z7computeP11arrangementiiPxS1__param_1];
	ld.param.u32 	%r62, [_Z7computeP11arrangementiiPxS1__param_2];
	ld.param.u64 	%rd18, [_Z7computeP11arrangementiiPxS1__param_3];
	ld.param.u64 	%rd19, [_Z7computeP11arrangementiiPxS1__param_4];
	add.u64 	%rd1, %SPL, 0;
	mov.u32 	%r64, %ctaid.x;
	mov.u32 	%r65, %ntid.x;
	mov.u32 	%r66, %tid.x;
	mad.lo.s32 	%r1, %r64, %r65, %r66;
	setp.ge.s32 	%p1, %r1, %r63;
	@%p1 bra 	$L__BB0_52;
	cvta.to.global.u64 	%rd21, %rd18;
	cvta.to.global.u64 	%rd22, %rd17;
	cvta.to.global.u64 	%rd23, %rd19;
	mul.wide.s32 	%rd24, %r1, 48;
	add.s64 	%rd25, %rd22, %rd24;
	ld.global.u32 	%r2, [%rd25+36];
	mul.wide.s32 	%rd26, %r1, 8;
	add.s64 	%rd27, %rd23, %rd26;
	mov.b64 	%rd28, 0;
	st.global.u64 	[%rd27], %rd28;
	add.s64 	%rd2, %rd21, %rd26;
	st.global.u64 	[%rd2], %rd28;
	setp.lt.s32 	%p2, %r2, 1;
	@%p2 bra 	$L__BB0_52;
	add.s32 	%r3, %r2, -1;
	and.b32  	%r4, %r2, 15;
	setp.lt.u32 	%p3, %r2, 16;
	mov.b32 	%r165, 0;
	@%p3 bra 	$L__BB0_5;
	and.b32  	%r165, %r2, 2147483632;
	mov.b32 	%r170, 0;
$L__BB0_4:
	.pragma "nounroll";
	mul.wide.u32 	%rd29, %r170, 4;
	add.s64 	%rd30, %rd1, %rd29;
	mov.b32 	%r69, 0;
	st.local.v4.u32 	[%rd30], {%r69, %r69, %r69, %r69};
	st.local.v4.u32 	[%rd30+16], {%r69, %r69, %r69, %r69};
	st.local.v4.u32 	[%rd30+32], {%r69, %r69, %r69, %r69};
	st.local.v4.u32 	[%rd30+48], {%r69, %r69, %r69, %r69};
	add.s32 	%r170, %r170, 16;
	setp.eq.s32 	%p4, %r170, %r165;
	@%p4 bra 	$L__BB0_5;
	bra.uni 	$L__BB0_4;
$L__BB0_5:
	setp.eq.s32 	%p5, %r4, 0;
	@%p5 bra 	$L__BB0_14;
	and.b32  	%r7, %r2, 7;
	setp.lt.u32 	%p6, %r4, 8;
	@%p6 bra 	$L__BB0_8;
	mul.wide.u32 	%rd31, %r165, 4;
	add.s64 	%rd32, %rd1, %rd31;
	mov.b32 	%r70, 0;
	st.local.u32 	[%rd32], %r70;
	st.local.u32 	[%rd32+4], %r70;
	st.local.u32 	[%rd32+8], %r70;
	st.local.u32 	[%rd32+12], %r70;
	st.local.u32 	[%rd32+16], %r70;
	st.local.u32 	[%rd32+20], %r70;
	st.local.u32 	[%rd32+24], %r70;
	st.local.u32 	[%rd32+28], %r70;
	add.s32 	%r165, %r165, 8;
$L__BB0_8:
	setp.eq.s32 	%p7, %r7, 0;
	@%p7 bra 	$L__BB0_14;
	and.b32  	%r10, %r2, 3;
	setp.lt.u32 	%p8, %r7, 4;
	@%p8 bra 	$L__BB0_11;
	mul.wide.u32 	%rd33, %r165, 4;
	add.s64 	%rd34, %rd1, %rd33;
	mov.b32 	%r71, 0;
	st.local.u32 	[%rd34], %r71;
	st.local.u32 	[%rd34+4], %r71;
	st.local.u32 	[%rd34+8], %r71;
	st.local.u32 	[%rd34+12], %r71;
	add.s32 	%r165, %r165, 4;
$L__BB0_11:
	setp.eq.s32 	%p9, %r10, 0;
	@%p9 bra 	$L__BB0_14;
	mov.b32 	%r169, 0;
$L__BB0_13:
	.pragma "nounroll";
	mul.wide.u32 	%rd35, %r165, 4;
	add.s64 	%rd36, %rd1, %rd35;
	mov.b32 	%r73, 0;
	st.local.u32 	[%rd36], %r73;
	add.s32 	%r165, %r165, 1;
	add.s32 	%r169, %r169, 1;
	setp.ne.s32 	%p10, %r169, %r10;
	@%p10 bra 	$L__BB0_13;
$L__BB0_14:
	ld.local.u32 	%r74, [%rd1];
	setp.gt.s32 	%p11, %r74, 1;
	@%p11 bra 	$L__BB0_52;
	mul.wide.u32 	%rd38, %r3, 4;
	add.s64 	%rd3, %rd1, %rd38;
	and.b32  	%r17, %r2, 7;
	min.u32 	%r75, %r2, 2;
	sub.s32 	%r18, %r2, %r75;
	add.s32 	%r76, %r18, 1;
	and.b32  	%r19, %r2, 3;
	and.b32  	%r20, %r76, 3;
	add.s32 	%r21, %r2, -2;
	mul.wide.u32 	%rd39, %r21, 4;
	add.s64 	%rd4, %rd1, %rd39;
	add.s32 	%r22, %r2, -3;
	mul.wide.u32 	%rd40, %r22, 4;
	add.s64 	%rd5, %rd1, %rd40;
	and.b32  	%r77, %r2, 2147483632;
	neg.s32 	%r23, %r77;
	mov.b64 	%rd54, 0;
	bra.uni 	$L__BB0_17;
$L__BB0_16:
	ld.local.u32 	%r164, [%rd1];
	setp.gt.s32 	%p35, %r164, 1;
	@%p35 bra 	$L__BB0_52;
$L__BB0_17:
	setp.lt.u32 	%p12, %r2, 16;
	mov.b32 	%r177, 0;
	mov.u32 	%r182, %r2;
	@%p12 bra 	$L__BB0_20;
	add.s64 	%rd55, %rd1, 32;
	mov.u32 	%r171, %r23;
	mov.u32 	%r182, %r2;
$L__BB0_19:
	.pragma "nounroll";
	and.b32  	%r177, %r2, 2147483632;
	ld.local.v4.u32 	{%r80, %r81, %r82, %r83}, [%rd55+-32];
	add.s32 	%r84, %r80, %r182;
	add.s32 	%r85, %r81, %r84;
	add.s32 	%r86, %r82, %r85;
	add.s32 	%r87, %r83, %r86;
	ld.local.v4.u32 	{%r88, %r89, %r90, %r91}, [%rd55+-16];
	add.s32 	%r92, %r88, %r87;
	add.s32 	%r93, %r89, %r92;
	add.s32 	%r94, %r90, %r93;
	add.s32 	%r95, %r91, %r94;
	ld.local.v4.u32 	{%r96, %r97, %r98, %r99}, [%rd55];
	add.s32 	%r100, %r96, %r95;
	add.s32 	%r101, %r97, %r100;
	add.s32 	%r102, %r98, %r101;
	add.s32 	%r103, %r99, %r102;
	ld.local.v4.u32 	{%r104, %r105, %r106, %r107}, [%rd55+16];
	add.s32 	%r108, %r104, %r103;
	add.s32 	%r109, %r105, %r108;
	add.s32 	%r110, %r106, %r109;
	add.s32 	%r182, %r107, %r110;
	add.s32 	%r171, %r171, 16;
	add.s64 	%rd55, %rd55, 64;
	setp.ne.s32 	%p13, %r171, 0;
	@%p13 bra 	$L__BB0_19;
$L__BB0_20:
	setp.eq.s32 	%p14, %r4, 0;
	@%p14 bra 	$L__BB0_30;
	add.s32 	%r112, %r4, -1;
	setp.lt.u32 	%p15, %r112, 7;
	@%p15 bra 	$L__BB0_23;
	mul.wide.u32 	%rd41, %r177, 4;
	add.s64 	%rd42, %rd1, %rd41;
	ld.local.u32 	%r113, [%rd42];
	add.s32 	%r114, %r113, %r182;
	ld.local.u32 	%r115, [%rd42+4];
	add.s32 	%r116, %r115, %r114;
	ld.local.u32 	%r117, [%rd42+8];
	add.s32 	%r118, %r117, %r116;
	ld.local.u32 	%r119, [%rd42+12];
	add.s32 	%r120, %r119, %r118;
	ld.local.u32 	%r121, [%rd42+16];
	add.s32 	%r122, %r121, %r120;
	ld.local.u32 	%r123, [%rd42+20];
	add.s32 	%r124, %r123, %r122;
	ld.local.u32 	%r125, [%rd42+24];
	add.s32 	%r126, %r125, %r124;
	ld.local.u32 	%r127, [%rd42+28];
	add.s32 	%r182, %r127, %r126;
	add.s32 	%r177, %r177, 8;
$L__BB0_23:
	setp.eq.s32 	%p16, %r17, 0;
	@%p16 bra 	$L__BB0_30;
	add.s32 	%r129, %r17, -1;
	setp.lt.u32 	%p17, %r129, 3;
	@%p17 bra 	$L__BB0_26;
	mul.wide.u32 	%rd43, %r177, 4;
	add.s64 	%rd44, %rd1, %rd43;
	ld.local.u32 	%r130, [%rd44];
	add.s32 	%r131, %r130, %r182;
	ld.local.u32 	%r132, [%rd44+4];
	add.s32 	%r133, %r132, %r131;
	ld.local.u32 	%r134, [%rd44+8];
	add.s32 	%r135, %r134, %r133;
	ld.local.u32 	%r136, [%rd44+12];
	add.s32 	%r182, %r136, %r135;
	add.s32 	%r177, %r177, 4;
$L__BB0_26:
	setp.eq.s32 	%p18, %r19, 0;
	@%p18 bra 	$L__BB0_30;
	setp.eq.s32 	%p19, %r19, 1;
	mul.wide.u32 	%rd45, %r177, 4;
	add.s64 	%rd10, %rd1, %rd45;
	ld.local.u32 	%r137, [%rd10];
	add.s32 	%r182, %r137, %r182;
	@%p19 bra 	$L__BB0_30;
	setp.eq.s32 	%p20, %r19, 2;
	ld.local.u32 	%r138, [%rd10+4];
	add.s32 	%r182, %r138, %r182;
	@%p20 bra 	$L__BB0_30;
	ld.local.u32 	%r139, [%rd10+8];
	add.s32 	%r182, %r139, %r182;
$L__BB0_30:
	setp.gt.s32 	%p21, %r182, %r62;
	@%p21 bra 	$L__BB0_32;
	add.s64 	%rd54, %rd54, 1;
	st.global.u64 	[%rd2], %rd54;
$L__BB0_32:
	setp.eq.s32 	%p22, %r2, 1;
	ld.local.u32 	%r140, [%rd3];
	add.s32 	%r48, %r140, 1;
	st.local.u32 	[%rd3], %r48;
	@%p22 bra 	$L__BB0_16;
	setp.eq.s32 	%p23, %r20, 0;
	mov.u32 	%r183, %r2;
	@%p23 bra 	$L__BB0_42;
	setp.ne.s32 	%p24, %r48, 2;
	@%p24 bra 	$L__BB0_36;
	mov.b32 	%r141, 0;
	st.local.u32 	[%rd3], %r141;
	ld.local.u32 	%r142, [%rd4];
	add.s32 	%r143, %r142, 1;
	st.local.u32 	[%rd4], %r143;
$L__BB0_36:
	add.s32 	%r183, %r2, -1;
	setp.eq.s32 	%p25, %r20, 1;
	@%p25 bra 	$L__BB0_42;
	ld.local.u32 	%r144, [%rd4];
	setp.ne.s32 	%p26, %r144, 2;
	@%p26 bra 	$L__BB0_39;
	mov.b32 	%r145, 0;
	st.local.u32 	[%rd4], %r145;
	ld.local.u32 	%r146, [%rd5];
	add.s32 	%r147, %r146, 1;
	st.local.u32 	[%rd5], %r147;
$L__BB0_39:
	setp.eq.s32 	%p27, %r20, 2;
	mov.u32 	%r183, %r21;
	@%p27 bra 	$L__BB0_42;
	ld.local.u32 	%r148, [%rd5];
	setp.ne.s32 	%p28, %r148, 2;
	mov.u32 	%r183, %r22;
	@%p28 bra 	$L__BB0_42;
	mov.b32 	%r149, 0;
	st.local.u32 	[%rd5], %r149;
	add.s32 	%r150, %r2, -4;
	mul.wide.u32 	%rd46, %r150, 4;
	add.s64 	%rd47, %rd1, %rd46;
	ld.local.u32 	%r151, [%rd47];
	add.s32 	%r152, %r151, 1;
	st.local.u32 	[%rd47], %r152;
	mov.u32 	%r183, %r22;
$L__BB0_42:
	setp.lt.u32 	%p29, %r18, 3;
	@%p29 bra 	$L__BB0_16;
$L__BB0_43:
	add.s32 	%r153, %r183, -1;
	mul.wide.u32 	%rd48, %r153, 4;
	add.s64 	%rd13, %rd1, %rd48;
	ld.local.u32 	%r154, [%rd13];
	setp.ne.s32 	%p30, %r154, 2;
	add.s32 	%r155, %r183, -2;
	mul.wide.u32 	%rd49, %r155, 4;
	add.s64 	%rd14, %rd1, %rd49;
	ld.local.u32 	%r185, [%rd14];
	@%p30 bra 	$L__BB0_45;
	mov.b32 	%r156, 0;
	st.local.u32 	[%rd13], %r156;
	add.s32 	%r185, %r185, 1;
	st.local.u32 	[%rd14], %r185;
$L__BB0_45:
	setp.ne.s32 	%p31, %r185, 2;
	add.s32 	%r157, %r183, -3;
	mul.wide.u32 	%rd50, %r157, 4;
	add.s64 	%rd15, %rd1, %rd50;
	ld.local.u32 	%r186, [%rd15];
	@%p31 bra 	$L__BB0_47;
	mov.b32 	%r158, 0;
	st.local.u32 	[%rd14], %r158;
	add.s32 	%r186, %r186, 1;
	st.local.u32 	[%rd15], %r186;
$L__BB0_47:
	setp.ne.s32 	%p32, %r186, 2;
	add.s32 	%r58, %r183, -4;
	mul.wide.u32 	%rd51, %r58, 4;
	add.s64 	%rd16, %rd1, %rd51;
	ld.local.u32 	%r187, [%rd16];
	@%p32 bra 	$L__BB0_49;
	mov.b32 	%r159, 0;
	st.local.u32 	[%rd15], %r159;
	add.s32 	%r187, %r187, 1;
	st.local.u32 	[%rd16], %r187;
$L__BB0_49:
	setp.ne.s32 	%p33, %r187, 2;
	@%p33 bra 	$L__BB0_51;
	mov.b32 	%r160, 0;
	st.local.u32 	[%rd16], %r160;
	add.s32 	%r161, %r183, -5;
	mul.wide.u32 	%rd52, %r161, 4;
	add.s64 	%rd53, %rd1, %rd52;
	ld.local.u32 	%r162, [%rd53];
	add.s32 	%r163, %r162, 1;
	st.local.u32 	[%rd53], %r163;
$L__BB0_51:
	setp.gt.s32 	%p34, %r183, 5;
	mov.u32 	%r183, %r58;
	@%p34 bra 	$L__BB0_43;
	bra.uni 	$L__BB0_16;
$L__BB0_52:
	ret;

}


// ===== COMPILED SASS (sm_100) =====

	.target	sm_100

	.elftype	@"ET_EXEC"


//--------------------- .note.nv.tkinfo           --------------------------
	.section	.note.nv.tkinfo,"",@"SHT_NOTE"
	.sectionflags	@"SHF_NOTE_NV_TKINFO"
	.tkinfo
        /*0018*/ 	.word	0x00000002
        /*0030*/ 	.string	""
        /*0030*/ 	.string	"ptxas"
        /*0030*/ 	.string	"Cuda compilation tools, release 13.0, V13.0.88"
        /*0030*/ 	.string	"Build cuda_13.0.r13.0/compiler.36424714_0"
        /*0030*/ 	.string	"-arch sm_100 -m 64 "



//--------------------- .note.nv.cuinfo           --------------------------
	.section	.note.nv.cuinfo,"",@"SHT_NOTE"
	.sectionflags	@"SHF_NOTE_NV_CUINFO"
        /*0018*/ 	.short	0x0002
        /*001a*/ 	.short	0x0064
        /*001c*/ 	.short	0x0082
	.zero		2


//--------------------- .nv.info                  --------------------------
	.section	.nv.info,"",@"SHT_CUDA_INFO"
	.align	4


	//----- nvinfo : EIATTR_REGCOUNT
	.align		4
        /*0000*/ 	.byte	0x04, 0x2f
        /*0002*/ 	.short	(.L_1 - .L_0)
	.align		4
.L_0:
        /*0004*/ 	.word	index@(_Z7computeP11arrangementiiPxS1_)
        /*0008*/ 	.word	0x00000020


	//----- nvinfo : EIATTR_FRAME_SIZE
	.align		4
.L_1:
        /*000c*/ 	.byte	0x04, 0x11
        /*000e*/ 	.short	(.L_3 - .L_2)
	.align		4
.L_2:
        /*0010*/ 	.word	index@(_Z7computeP11arrangementiiPxS1_)
        /*0014*/ 	.word	0x00000190


	//----- nvinfo : EIATTR_MIN_STACK_SIZE
	.align		4
.L_3:
        /*0018*/ 	.byte	0x04, 0x12
        /*001a*/ 	.short	(.L_5 - .L_4)
	.align		4
.L_4:
        /*001c*/ 	.word	index@(_Z7computeP11arrangementiiPxS1_)
        /*0020*/ 	.word	0x00000190
.L_5:


//--------------------- .nv.compat                --------------------------
	.section	.nv.compat,"",@"SHT_CUDA_COMPAT_INFO"
	.align	4
        /*0000*/ 	.byte	0x02, 0x09, 0x00, 0x00, 0x02, 0x02, 0x01, 0x00, 0x02, 0x05, 0x05, 0x00, 0x03, 0x07, 0x01, 0x01
        /*0010*/ 	.byte	0x02, 0x03, 0x00, 0x00, 0x02, 0x06, 0x01, 0x00, 0x04, 0x0b, 0x08, 0x00, 0x09, 0x00, 0x00, 0x00
        /*0020*/ 	.byte	0x00, 0x00, 0x00, 0x00


//--------------------- .nv.info._Z7computeP11arrangementiiPxS1_ --------------------------
	.section	.nv.info._Z7computeP11arrangementiiPxS1_,"",@"SHT_CUDA_INFO"
	.sectionflags	@""
	.align	4


	//----- nvinfo : EIATTR_CUDA_API_VERSION
	.align		4
        /*0000*/ 	.byte	0x04, 0x37
        /*0002*/ 	.short	(.L_7 - .L_6)
.L_6:
        /*0004*/ 	.word	0x00000082


	//----- nvinfo : EIATTR_KPARAM_INFO
	.align		4
.L_7:
        /*0008*/ 	.byte	0x04, 0x17
        /*000a*/ 	.short	(.L_9 - .L_8)
.L_8:
        /*000c*/ 	.word	0x00000000
        /*0010*/ 	.short	0x0004
        /*0012*/ 	.short	0x0018
        /*0014*/ 	.byte	0x00, 0xf5, 0x21, 0x00


	//----- nvinfo : EIATTR_KPARAM_INFO
	.align		4
.L_9:
        /*0018*/ 	.byte	0x04, 0x17
        /*001a*/ 	.short	(.L_11 - .L_10)
.L_10:
        /*001c*/ 	.word	0x00000000
        /*0020*/ 	.short	0x0003
        /*0022*/ 	.short	0x0010
        /*0024*/ 	.byte	0x00, 0xf5, 0x21, 0x00


	//----- nvinfo : EIATTR_KPARAM_INFO
	.align		4
.L_11:
        /*0028*/ 	.byte	0x04, 0x17
        /*002a*/ 	.short	(.L_13 - .L_12)
.L_12:
        /*002c*/ 	.word	0x00000000
        /*0030*/ 	.short	0x0002
        /*0032*/ 	.short	0x000c
        /*0034*/ 	.byte	0x00, 0xf0, 0x11, 0x00


	//----- nvinfo : EIATTR_KPARAM_INFO
	.align		4
.L_13:
        /*0038*/ 	.byte	0x04, 0x17
        /*003a*/ 	.short	(.L_15 - .L_14)
.L_14:
        /*003c*/ 	.word	0x00000000
        /*0040*/ 	.short	0x0001
        /*0042*/ 	.short	0x0008
        /*0044*/ 	.byte	0x00, 0xf0, 0x11, 0x00


	//----- nvinfo : EIATTR_KPARAM_INFO
	.align		4
.L_15:
        /*0048*/ 	.byte	0x04, 0x17
        /*004a*/ 	.short	(.L_17 - .L_16)
.L_16:
        /*004c*/ 	.word	0x00000000
        /*0050*/ 	.short	0x0000
        /*0052*/ 	.short	0x0000
        /*0054*/ 	.byte	0x00, 0xf5, 0x21, 0x00


	//----- nvinfo : EIATTR_SPARSE_MMA_MASK
	.align		4
.L_17:
        /*0058*/ 	.byte	0x03, 0x50
        /*005a*/ 	.short	0x0000


	//----- nvinfo : EIATTR_MAXREG_COUNT
	.align		4
        /*005c*/ 	.byte	0x03, 0x1b
        /*005e*/ 	.short	0x00ff


	//----- nvinfo : EIATTR_MERCURY_ISA_VERSION
	.align		4
        /*0060*/ 	.byte	0x03, 0x5f
        /*0062*/ 	.short	0x0101


	//----- nvinfo : EIATTR_VRC_CTA_INIT_COUNT
	.align		4
        /*0064*/ 	.byte	0x02, 0x4a
	.zero		1
	.zero		1


	//----- nvinfo : EIATTR_EXIT_INSTR_OFFSETS
	.align		4
        /*0068*/ 	.byte	0x04, 0x1c
        /*006a*/ 	.short	(.L_19 - .L_18)


	//   ....[0]....
.L_18:
        /*006c*/ 	.word	0x00000080


	//   ....[1]....
        /*0070*/ 	.word	0x00000140


	//   ....[2]....
        /*0074*/ 	.word	0x000004d0


	//   ....[3]....
        /*0078*/ 	.word	0x00000fd0


	//----- nvinfo : EIATTR_CRS_STACK_SIZE
	.align		4
.L_19:
        /*007c*/ 	.byte	0x04, 0x1e
        /*007e*/ 	.short	(.L_21 - .L_20)
.L_20:
        /*0080*/ 	.word	0x00000000


	//----- nvinfo : EIATTR_CBANK_PARAM_SIZE
	.align		4
.L_21:
        /*0084*/ 	.byte	0x03, 0x19
        /*0086*/ 	.short	0x0020


	//----- nvinfo : EIATTR_PARAM_CBANK
	.align		4
        /*0088*/ 	.byte	0x04, 0x0a
        /*008a*/ 	.short	(.L_23 - .L_22)
	.align		4
.L_22:
        /*008c*/ 	.word	index@(.nv.constant0._Z7computeP11arrangementiiPxS1_)
        /*0090*/ 	.short	0x0380
        /*0092*/ 	.short	0x0020


	//----- nvinfo : EIATTR_SW_WAR
	.align		4
.L_23:
        /*0094*/ 	.byte	0x04, 0x36
        /*0096*/ 	.short	(.L_25 - .L_24)
.L_24:
        /*0098*/ 	.word	0x00000008
.L_25:


//--------------------- .nv.callgraph             --------------------------
	.section	.nv.callgraph,"",@"SHT_CUDA_CALLGRAPH"
	.align	4
	.sectionentsize	8
	.align		4
        /*0000*/ 	.word	0x00000000
	.align		4
        /*0004*/ 	.word	0xffffffff
	.align		4
        /*0008*/ 	.word	0x00000000
	.align		4
        /*000c*/ 	.word	0xfffffffe
	.align		4
        /*0010*/ 	.word	0x00000000
	.align		4
        /*0014*/ 	.word	0xfffffffd
	.align		4
        /*0018*/ 	.word	0x00000000
	.align		4
        /*001c*/ 	.word	0xfffffffc


//--------------------- .text._Z7computeP11arrangementiiPxS1_ --------------------------
	.section	.text._Z7computeP11arrangementiiPxS1_,"ax",@progbits
	.align	128
        .global         _Z7computeP11arrangementiiPxS1_
        .type           _Z7computeP11arrangementiiPxS1_,@function
        .size           _Z7computeP11arrangementiiPxS1_,(.L_x_30 - _Z7computeP11arrangementiiPxS1_)
        .other          _Z7computeP11arrangementiiPxS1_,@"STO_CUDA_ENTRY STV_DEFAULT"
_Z7computeP11arrangementiiPxS1_:
.text._Z7computeP11arrangementiiPxS1_:
[----:B------:R-:W0:Y:S01]  /*0000*/  LDC R1, c[0x0][0x37c] ;  /* 0x0000df00ff017b82 */ /* 0x000e220000000800 */
[----:B------:R-:W1:Y:S07]  /*0010*/  S2R R0, SR_TID.X ;  /* 0x0000000000007919 */ /* 0x000e6e0000002100 */
[----:B------:R-:W1:Y:S01]  /*0020*/  S2UR UR4, SR_CTAID.X ;  /* 0x00000000000479c3 */ /* 0x000e620000002500 */
[----:B------:R-:W2:Y:S01]  /*0030*/  LDCU UR5, c[0x0][0x388] ;  /* 0x00007100ff0577ac */ /* 0x000ea20008000800 */
[----:B0-----:R-:W-:-:S06]  /*0040*/  VIADD R1, R1, 0xfffffe70 ;  /* 0xfffffe7001017836 */ /* 0x001fcc0000000000 */
[----:B------:R-:W1:Y:S02]  /*0050*/  LDC R5, c[0x0][0x360] ;  /* 0x0000d800ff057b82 */ /* 0x000e640000000800 */
[----:B-1----:R-:W-:-:S05]  /*0060*/  IMAD R5, R5, UR4, R0 ;  /* 0x0000000405057c24 */ /* 0x002fca000f8e0200 */
[----:B--2---:R-:W-:-:S13]  /*0070*/  ISETP.GE.AND P0, PT, R5, UR5, PT ;  /* 0x0000000505007c0c */ /* 0x004fda000bf06270 */
[----:B------:R-:W-:Y:S05]  /*0080*/  @P0 EXIT ;  /* 0x000000000000094d */ /* 0x000fea0003800000 */
[----:B------:R-:W0:Y:S01]  /*0090*/  LDC.64 R22, c[0x0][0x380] ;  /* 0x0000e000ff167b82 */ /* 0x000e220000000a00 */
[----:B------:R-:W1:Y:S07]  /*00a0*/  LDCU.64 UR4, c[0x0][0x358] ;  /* 0x00006b00ff0477ac */ /* 0x000e6e0008000a00 */
[----:B------:R-:W2:Y:S08]  /*00b0*/  LDC.64 R2, c[0x0][0x398] ;  /* 0x0000e600ff027b82 */ /* 0x000eb00000000a00 */
[----:B------:R-:W3:Y:S01]  /*00c0*/  LDC.64 R28, c[0x0][0x390] ;  /* 0x0000e400ff1c7b82 */ /* 0x000ee20000000a00 */
[----:B0-----:R-:W-:-:S06]  /*00d0*/  IMAD.WIDE R22, R5, 0x30, R22 ;  /* 0x0000003005167825 */ /* 0x001fcc00078e0216 */
[----:B-1----:R-:W4:Y:S01]  /*00e0*/  LDG.E R22, desc[UR4][R22.64+0x24] ;  /* 0x0000240416167981 */ /* 0x002f22000c1e1900 */
[----:B--2---:R-:W-:-:S05]  /*00f0*/  IMAD.WIDE R2, R5, 0x8, R2 ;  /* 0x0000000805027825 */ /* 0x004fca00078e0202 */
[----:B------:R0:W-:Y:S01]  /*0100*/  STG.E.64 desc[UR4][R2.64], RZ ;  /* 0x000000ff02007986 */ /* 0x0001e2000c101b04 */
[----:B---3--:R-:W-:-:S05]  /*0110*/  IMAD.WIDE R28, R5, 0x8, R28 ;  /* 0x00000008051c7825 */ /* 0x008fca00078e021c */
[----:B------:R0:W-:Y:S01]  /*0120*/  STG.E.64 desc[UR4][R28.64], RZ ;  /* 0x000000ff1c007986 */ /* 0x0001e2000c101b04 */
[----:B----4-:R-:W-:-:S13]  /*0130*/  ISETP.GE.AND P0, PT, R22, 0x1, PT ;  /* 0x000000011600780c */ /* 0x010fda0003f06270 */
[----:B0-----:R-:W-:Y:S05]  /*0140*/  @!P0 EXIT ;  /* 0x000000000000894d */ /* 0x001fea0003800000 */
[C---:B------:R-:W-:Y:S01]  /*0150*/  ISETP.GE.U32.AND P1, PT, R22.reuse, 0x10, PT ;  /* 0x000000101600780c */ /* 0x040fe20003f26070 */
[----:B------:R-:W-:Y:S01]  /*0160*/  BSSY.RECONVERGENT B0, `(.L_x_0) ;  /* 0x000000f000007945 */ /* 0x000fe20003800200 */
[----:B------:R-:W-:Y:S01]  /*0170*/  LOP3.LUT R21, R22, 0xf, RZ, 0xc0, !PT ;  /* 0x0000000f16157812 */ /* 0x000fe200078ec0ff */
[----:B------:R-:W-:-:S03]  /*0180*/  IMAD.MOV.U32 R0, RZ, RZ, RZ ;  /* 0x000000ffff007224 */ /* 0x000fc600078e00ff */
[----:B------:R-:W-:-:S07]  /*0190*/  ISETP.NE.AND P0, PT, R21, RZ, PT ;  /* 0x000000ff1500720c */ /* 0x000fce0003f05270 */
[----:B------:R-:W-:Y:S06]  /*01a0*/  @!P1 BRA `(.L_x_1) ;  /* 0x0000000000289947 */ /* 0x000fec0003800000 */
[----:B------:R-:W-:Y:S01]  /*01b0*/  LOP3.LUT R0, R22, 0x7ffffff0, RZ, 0xc0, !PT ;  /* 0x7ffffff016007812 */ /* 0x000fe200078ec0ff */
[----:B------:R-:W-:-:S07]  /*01c0*/  IMAD.MOV.U32 R2, RZ, RZ, RZ ;  /* 0x000000ffff027224 */ /* 0x000fce00078e00ff */
.L_x_2:
[C---:B0-----:R-:W-:Y:S02]  /*01d0*/  IMAD R3, R2.reuse, 0x4, R1 ;  /* 0x0000000402037824 */ /* 0x041fe400078e0201 */
[----:B------:R-:W-:-:S03]  /*01e0*/  VIADD R2, R2, 0x10 ;  /* 0x0000001002027836 */ /* 0x000fc60000000000 */
[----:B------:R0:W-:Y:S02]  /*01f0*/  STL.128 [R3], RZ ;  /* 0x000000ff03007387 */ /* 0x0001e40000100c00 */
[----:B------:R-:W-:Y:S02]  /*0200*/  ISETP.NE.AND P1, PT, R2, R0, PT ;  /* 0x000000000200720c */ /* 0x000fe40003f25270 */
[----:B------:R0:W-:Y:S04]  /*0210*/  STL.128 [R3+0x10], RZ ;  /* 0x000010ff03007387 */ /* 0x0001e80000100c00 */
[----:B------:R0:W-:Y:S04]  /*0220*/  STL.128 [R3+0x20], RZ ;  /* 0x000020ff03007387 */ /* 0x0001e80000100c00 */
[----:B------:R0:W-:Y:S03]  /*0230*/  STL.128 [R3+0x30], RZ ;  /* 0x000030ff03007387 */ /* 0x0001e60000100c00 */
[----:B------:R-:W-:Y:S05]  /*0240*/  @P1 BRA `(.L_x_2) ;  /* 0xfffffffc00e01947 */ /* 0x000fea000383ffff */
.L_x_1:
[----:B------:R-:W-:Y:S05]  /*0250*/  BSYNC.RECONVERGENT B0 ;  /* 0x0000000000007941 */ /* 0x000fea0003800200 */
.L_x_0:
[----:B------:R-:W-:Y:S04]  /*0260*/  BSSY.RECONVERGENT B0, `(.L_x_3) ;  /* 0x0000024000007945 */ /* 0x000fe80003800200 */
[----:B------:R-:W-:Y:S05]  /*0270*/  @!P0 BRA `(.L_x_4) ;  /* 0x0000000000888947 */ /* 0x000fea0003800000 */
[----:B------:R-:W-:Y:S01]  /*0280*/  ISETP.GE.U32.AND P0, PT, R21, 0x8, PT ;  /* 0x000000081500780c */ /* 0x000fe20003f06070 */
[----:B------:R-:W-:Y:S01]  /*0290*/  BSSY.RECONVERGENT B1, `(.L_x_5) ;  /* 0x000000e000017945 */ /* 0x000fe20003800200 */
[----:B0-----:R-:W-:-:S04]  /*02a0*/  LOP3.LUT R3, R22, 0x7, RZ, 0xc0, !PT ;  /* 0x0000000716037812 */ /* 0x001fc800078ec0ff */
[----:B------:R-:W-:-:S07]  /*02b0*/  ISETP.NE.AND P1, PT, R3, RZ, PT ;  /* 0x000000ff0300720c */ /* 0x000fce0003f25270 */
[----:B------:R-:W-:Y:S06]  /*02c0*/  @!P0 BRA `(.L_x_6) ;  /* 0x0000000000288947 */ /* 0x000fec0003800000 */
[C---:B------:R-:W-:Y:S02]  /*02d0*/  IMAD R2, R0.reuse, 0x4, R1 ;  /* 0x0000000400027824 */ /* 0x040fe400078e0201 */
[----:B------:R-:W-:-:S03]  /*02e0*/  VIADD R0, R0, 0x8 ;  /* 0x0000000800007836 */ /* 0x000fc60000000000 */
[----:B------:R0:W-:Y:S04]  /*02f0*/  STL [R2], RZ ;  /* 0x000000ff02007387 */ /* 0x0001e80000100800 */
[----:B------:R0:W-:Y:S04]  /*0300*/  STL [R2+0x4], RZ ;  /* 0x000004ff02007387 */ /* 0x0001e80000100800 */
[----:B------:R0:W-:Y:S04]  /*0310*/  STL [R2+0x8], RZ ;  /* 0x000008ff02007387 */ /* 0x0001e80000100800 */
[----:B------:R0:W-:Y:S04]  /*0320*/  STL [R2+0xc], RZ ;  /* 0x00000cff02007387 */ /* 0x0001e80000100800 */
[----:B------:R0:W-:Y:S04]  /*0330*/  STL [R2+0x10], RZ ;  /* 0x000010ff02007387 */ /* 0x0001e80000100800 */
[----:B------:R0:W-:Y:S04]  /*0340*/  STL [R2+0x14], RZ ;  /* 0x000014ff02007387 */ /* 0x0001e80000100800 */
[----:B------:R0:W-:Y:S04]  /*0350*/  STL [R2+0x18], RZ ;  /* 0x000018ff02007387 */ /* 0x0001e80000100800 */
[----:B------:R0:W-:Y:S02]  /*0360*/  STL [R2+0x1c], RZ ;  /* 0x00001cff02007387 */ /* 0x0001e40000100800 */
.L_x_6:
[----:B------:R-:W-:Y:S05]  /*0370*/  BSYNC.RECONVERGENT B1 ;  /* 0x0000000000017941 */ /* 0x000fea0003800200 */
.L_x_5:
[----:B------:R-:W-:Y:S05]  /*0380*/  @!P1 BRA `(.L_x_4) ;  /* 0x0000000000449947 */ /* 0x000fea0003800000 */
[----:B------:R-:W-:Y:S02]  /*0390*/  ISETP.GE.U32.AND P0, PT, R3, 0x4, PT ;  /* 0x000000040300780c */ /* 0x000fe40003f06070 */
[----:B0-----:R-:W-:-:S04]  /*03a0*/  LOP3.LUT R2, R22, 0x3, RZ, 0xc0, !PT ;  /* 0x0000000316027812 */ /* 0x001fc800078ec0ff */
[----:B------:R-:W-:-:S07]  /*03b0*/  ISETP.NE.AND P1, PT, R2, RZ, PT ;  /* 0x000000ff0200720c */ /* 0x000fce0003f25270 */
[C---:B------:R-:W-:Y:S02]  /*03c0*/  @P0 IMAD R3, R0.reuse, 0x4, R1 ;  /* 0x0000000400030824 */ /* 0x040fe400078e0201 */
[----:B------:R-:W-:-:S03]  /*03d0*/  @P0 VIADD R0, R0, 0x4 ;  /* 0x0000000400000836 */ /* 0x000fc60000000000 */
[----:B------:R1:W-:Y:S04]  /*03e0*/  @P0 STL [R3], RZ ;  /* 0x000000ff03000387 */ /* 0x0003e80000100800 */
[----:B------:R1:W-:Y:S04]  /*03f0*/  @P0 STL [R3+0x4], RZ ;  /* 0x000004ff03000387 */ /* 0x0003e80000100800 */
[----:B------:R1:W-:Y:S04]  /*0400*/  @P0 STL [R3+0x8], RZ ;  /* 0x000008ff03000387 */ /* 0x0003e80000100800 */
[----:B------:R1:W-:Y:S01]  /*0410*/  @P0 STL [R3+0xc], RZ ;  /* 0x00000cff03000387 */ /* 0x0003e20000100800 */
[----:B------:R-:W-:Y:S05]  /*0420*/  @!P1 BRA `(.L_x_4) ;  /* 0x00000000001c9947 */ /* 0x000fea0003800000 */
[----:B-1----:R-:W-:-:S07]  /*0430*/  IMAD.MOV.U32 R3, RZ, RZ, RZ ;  /* 0x000000ffff037224 */ /* 0x002fce00078e00ff */
.L_x_7:
[C---:B------:R-:W-:Y:S01]  /*0440*/  IMAD R4, R0.reuse, 0x4, R1 ;  /* 0x0000000400047824 */ /* 0x040fe200078e0201 */
[----:B------:R-:W-:Y:S01]  /*0450*/  IADD3 R3, PT, PT, R3, 0x1, RZ ;  /* 0x0000000103037810 */ /* 0x000fe20007ffe0ff */
[----:B------:R-:W-:-:S03]  /*0460*/  VIADD R0, R0, 0x1 ;  /* 0x0000000100007836 */ /* 0x000fc60000000000 */
[----:B------:R2:W-:Y:S01]  /*0470*/  STL [R4], RZ ;  /* 0x000000ff04007387 */ /* 0x0005e20000100800 */
[----:B------:R-:W-:-:S13]  /*0480*/  ISETP.NE.AND P0, PT, R3, R2, PT ;  /* 0x000000020300720c */ /* 0x000fda0003f05270 */
[----:B--2---:R-:W-:Y:S05]  /*0490*/  @P0 BRA `(.L_x_7) ;  /* 0xfffffffc00e80947 */ /* 0x004fea000383ffff */
.L_x_4:
[----:B------:R-:W-:Y:S05]  /*04a0*/  BSYNC.RECONVERGENT B0 ;  /* 0x0000000000007941 */ /* 0x000fea0003800200 */
.L_x_3:
[----:B------:R-:W2:Y:S02]  /*04b0*/  LDL R0, [R1] ;  /* 0x0000000001007983 */ /* 0x000ea40000100800 */
[----:B--2---:R-:W-:-:S13]  /*04c0*/  ISETP.GT.AND P0, PT, R0, 0x1, PT ;  /* 0x000000010000780c */ /* 0x004fda0003f04270 */
[----:B------:R-:W-:Y:S05]  /*04d0*/  @P0 EXIT ;  /* 0x000000000000094d */ /* 0x000fea0003800000 */
[C---:B------:R-:W-:Y:S01]  /*04e0*/  VIMNMX.U32 R19, PT, PT, R22.reuse, 0x2, PT ;  /* 0x0000000216137848 */ /* 0x040fe20003fe0000 */
[C---:B------:R-:W-:Y:S01]  /*04f0*/  VIADD R7, R22.reuse, 0xfffffffd ;  /* 0xfffffffd16077836 */ /* 0x040fe20000000000 */
[C---:B01----:R-:W-:Y:S01]  /*0500*/  LOP3.LUT R3, R22.reuse, 0x7ffffff0, RZ, 0xc0, !PT ;  /* 0x7ffffff016037812 */ /* 0x043fe200078ec0ff */
[C---:B------:R-:W-:Y:S01]  /*0510*/  VIADD R20, R22.reuse, 0xffffffff ;  /* 0xffffffff16147836 */ /* 0x040fe20000000000 */
[C---:B------:R-:W-:Y:S01]  /*0520*/  LOP3.LUT R0, R22.reuse, 0x7, RZ, 0xc0, !PT ;  /* 0x0000000716007812 */ /* 0x040fe200078ec0ff */
[C---:B------:R-:W-:Y:S01]  /*0530*/  IMAD.IADD R19, R22.reuse, 0x1, -R19 ;  /* 0x0000000116137824 */ /* 0x040fe200078e0a13 */
[C---:B------:R-:W-:Y:S01]  /*0540*/  LOP3.LUT R2, R22.reuse, 0x3, RZ, 0xc0, !PT ;  /* 0x0000000316027812 */ /* 0x040fe200078ec0ff */
[----:B------:R-:W-:Y:S01]  /*0550*/  VIADD R17, R22, 0xfffffffe ;  /* 0xfffffffe16117836 */ /* 0x000fe20000000000 */
[----:B------:R-:W-:Y:S01]  /*0560*/  CS2R R4, SRZ ;  /* 0x0000000000047805 */ /* 0x000fe2000001ff00 */
[----:B------:R-:W-:Y:S01]  /*0570*/  VIADD R18, R19, 0x1 ;  /* 0x0000000113127836 */ /* 0x000fe20000000000 */
[----:B------:R-:W-:Y:S01]  /*0580*/  LEA R6, R7, R1, 0x2 ;  /* 0x0000000107067211 */ /* 0x000fe200078e10ff */
[----:B------:R-:W-:-:S02]  /*0590*/  IMAD R20, R20, 0x4, R1 ;  /* 0x0000000414147824 */ /* 0x000fc400078e0201 */
[----:B------:R-:W-:Y:S01]  /*05a0*/  IMAD.MOV R3, RZ, RZ, -R3 ;  /* 0x000000ffff037224 */ /* 0x000fe200078e0a03 */
[----:B------:R-:W-:Y:S01]  /*05b0*/  LOP3.LUT R18, R18, 0x3, RZ, 0xc0, !PT ;  /* 0x0000000312127812 */ /* 0x000fe200078ec0ff */
[----:B------:R-:W-:-:S07]  /*05c0*/  IMAD R16, R17, 0x4, R1 ;  /* 0x0000000411107824 */ /* 0x000fce00078e0201 */
.L_x_28:
[----:B------:R-:W-:Y:S01]  /*05d0*/  ISETP.GE.U32.AND P0, PT, R22, 0x10, PT ;  /* 0x000000101600780c */ /* 0x000fe20003f06070 */
[----:B------:R-:W-:Y:S01]  /*05e0*/  BSSY.RECONVERGENT B0, `(.L_x_8) ;  /* 0x000001a000007945 */ /* 0x000fe20003800200 */
[----:B------:R-:W-:Y:S02]  /*05f0*/  IMAD.MOV.U32 R24, RZ, RZ, RZ ;  /* 0x000000ffff187224 */ /* 0x000fe400078e00ff */
[----:B------:R-:W-:-:S09]  /*0600*/  IMAD.MOV.U32 R23, RZ, RZ, R22 ;  /* 0x000000ffff177224 */ /* 0x000fd200078e0016 */
[----:B0123--:R-:W-:Y:S05]  /*0610*/  @!P0 BRA `(.L_x_9) ;  /* 0x0000000000588947 */ /* 0x00ffea0003800000 */
[----:B------:R-:W-:Y:S01]  /*0620*/  BSSY.RECONVERGENT B1, `(.L_x_9) ;  /* 0x0000015000017945 */ /* 0x000fe20003800200 */
[----:B------:R-:W-:Y:S01]  /*0630*/  VIADD R25, R1, 0x20 ;  /* 0x0000002001197836 */ /* 0x000fe20000000000 */
[----:B------:R-:W-:Y:S01]  /*0640*/  LOP3.LUT R24, R22, 0x7ffffff0, RZ, 0xc0, !PT ;  /* 0x7ffffff016187812 */ /* 0x000fe200078ec0ff */
[----:B------:R-:W-:Y:S02]  /*0650*/  IMAD.MOV.U32 R26, RZ, RZ, R3 ;  /* 0x000000ffff1a7224 */ /* 0x000fe400078e0003 */
[----:B------:R-:W-:-:S07]  /*0660*/  IMAD.MOV.U32 R23, RZ, RZ, R22 ;  /* 0x000000ffff177224 */ /* 0x000fce00078e0016 */
.L_x_10:
[----:B------:R-:W2:Y:S04]  /*0670*/  LDL.128 R8, [R25+-0x20] ;  /* 0xffffe00019087983 */ /* 0x000ea80000100c00 */
[----:B------:R-:W3:Y:S01]  /*0680*/  LDL.128 R12, [R25+-0x10] ;  /* 0xfffff000190c7983 */ /* 0x000ee20000100c00 */
[----:B--2---:R-:W-:-:S04]  /*0690*/  IADD3 R8, PT, PT, R9, R8, R23 ;  /* 0x0000000809087210 */ /* 0x004fc80007ffe017 */
[----:B------:R-:W-:-:S04]  /*06a0*/  IADD3 R8, PT, PT, R11, R10, R8 ;  /* 0x0000000a0b087210 */ /* 0x000fc80007ffe008 */
[----:B---3--:R-:W-:-:S04]  /*06b0*/  IADD3 R8, PT, PT, R13, R12, R8 ;  /* 0x0000000c0d087210 */ /* 0x008fc80007ffe008 */
[----:B------:R-:W-:Y:S02]  /*06c0*/  IADD3 R23, PT, PT, R15, R14, R8 ;  /* 0x0000000e0f177210 */ /* 0x000fe40007ffe008 */
[----:B------:R-:W2:Y:S04]  /*06d0*/  LDL.128 R8, [R25] ;  /* 0x0000000019087983 */ /* 0x000ea80000100c00 */
[----:B------:R0:W3:Y:S01]  /*06e0*/  LDL.128 R12, [R25+0x10] ;  /* 0x00001000190c7983 */ /* 0x0000e20000100c00 */
[----:B------:R-:W-:-:S05]  /*06f0*/  VIADD R26, R26, 0x10 ;  /* 0x000000101a1a7836 */ /* 0x000fca0000000000 */
[----:B------:R-:W-:Y:S01]  /*0700*/  ISETP.NE.AND P0, PT, R26, RZ, PT ;  /* 0x000000ff1a00720c */ /* 0x000fe20003f05270 */
[----:B0-----:R-:W-:Y:S01]  /*0710*/  VIADD R25, R25, 0x40 ;  /* 0x0000004019197836 */ /* 0x001fe20000000000 */
[----:B--2---:R-:W-:-:S04]  /*0720*/  IADD3 R8, PT, PT, R9, R8, R23 ;  /* 0x0000000809087210 */ /* 0x004fc80007ffe017 */
[----:B------:R-:W-:-:S04]  /*0730*/  IADD3 R8, PT, PT, R11, R10, R8 ;  /* 0x0000000a0b087210 */ /* 0x000fc80007ffe008 */
[----:B---3--:R-:W-:-:S04]  /*0740*/  IADD3 R8, PT, PT, R13, R12, R8 ;  /* 0x0000000c0d087210 */ /* 0x008fc80007ffe008 */
[----:B------:R-:W-:Y:S01]  /*0750*/  IADD3 R23, PT, PT, R15, R14, R8 ;  /* 0x0000000e0f177210 */ /* 0x000fe20007ffe008 */
[----:B------:R-:W-:Y:S06]  /*0760*/  @P0 BRA `(.L_x_10) ;  /* 0xfffffffc00c00947 */ /* 0x000fec000383ffff */
[----:B------:R-:W-:Y:S05]  /*0770*/  BSYNC.RECONVERGENT B1 ;  /* 0x0000000000017941 */ /* 0x000fea0003800200 */
.L_x_9:
[----:B------:R-:W-:Y:S05]  /*0780*/  BSYNC.RECONVERGENT B0 ;  /* 0x0000000000007941 */ /* 0x000fea0003800200 */
.L_x_8:
[----:B------:R-:W-:Y:S01]  /*0790*/  ISETP.NE.AND P0, PT, R21, RZ, PT ;  /* 0x000000ff1500720c */ /* 0x000fe20003f05270 */
[----:B------:R-:W-:-:S12]  /*07a0*/  BSSY.RECONVERGENT B0, `(.L_x_11) ;  /* 0x0000026000007945 */ /* 0x000fd80003800200 */
[----:B------:R-:W-:Y:S05]  /*07b0*/  @!P0 BRA `(.L_x_12) ;  /* 0x0000000000908947 */ /* 0x000fea0003800000 */
[----:B------:R-:W-:Y:S01]  /*07c0*/  VIADD R8, R21, 0xffffffff ;  /* 0xffffffff15087836 */ /* 0x000fe20000000000 */
[----:B------:R-:W-:Y:S01]  /*07d0*/  BSSY.RECONVERGENT B1, `(.L_x_13) ;  /* 0x000000c000017945 */ /* 0x000fe20003800200 */
[----:B------:R-:W-:-:S03]  /*07e0*/  ISETP.NE.AND P1, PT, R0, RZ, PT ;  /* 0x000000ff0000720c */ /* 0x000fc60003f25270 */
[----:B------:R-:W-:-:S13]  /*07f0*/  ISETP.GE.U32.AND P0, PT, R8, 0x7, PT ;  /* 0x000000070800780c */ /* 0x000fda0003f06070 */
[----:B------:R-:W-:Y:S05]  /*0800*/  @!P0 BRA `(.L_x_14) ;  /* 0x0000000000208947 */ /* 0x000fea0003800000 */
[----:B------:R-:W-:-:S05]  /*0810*/  IMAD R25, R24, 0x4, R1 ;  /* 0x0000000418197824 */ /* 0x000fca00078e0201 */
[----:B------:R-:W2:Y:S04]  /*0820*/  LDL.128 R8, [R25] ;  /* 0x0000000019087983 */ /* 0x000ea80000100c00 */
[----:B------:R-:W3:Y:S01]  /*0830*/  LDL.128 R12, [R25+0x10] ;  /* 0x00001000190c7983 */ /* 0x000ee20000100c00 */
[----:B------:R-:W-:Y:S02]  /*0840*/  IADD3 R24, PT, PT, R24, 0x8, RZ ;  /* 0x0000000818187810 */ /* 0x000fe40007ffe0ff */
[----:B--2---:R-:W-:-:S04]  /*0850*/  IADD3 R8, PT, PT, R9, R8, R23 ;  /* 0x0000000809087210 */ /* 0x004fc80007ffe017 */
[----:B------:R-:W-:-:S04]  /*0860*/  IADD3 R8, PT, PT, R11, R10, R8 ;  /* 0x0000000a0b087210 */ /* 0x000fc80007ffe008 */
[----:B---3--:R-:W-:-:S04]  /*0870*/  IADD3 R8, PT, PT, R13, R12, R8 ;  /* 0x0000000c0d087210 */ /* 0x008fc80007ffe008 */
[----:B------:R-:W-:-:S07]  /*0880*/  IADD3 R23, PT, PT, R15, R14, R8 ;  /* 0x0000000e0f177210 */ /* 0x000fce0007ffe008 */
.L_x_14:
[----:B------:R-:W-:Y:S05]  /*0890*/  BSYNC.RECONVERGENT B1 ;  /* 0x0000000000017941 */ /* 0x000fea0003800200 */
.L_x_13:
[----:B------:R-:W-:Y:S05]  /*08a0*/  @!P1 BRA `(.L_x_12) ;  /* 0x0000000000549947 */ /* 0x000fea0003800000 */
[----:B------:R-:W-:Y:S01]  /*08b0*/  VIADD R8, R0, 0xffffffff ;  /* 0xffffffff00087836 */ /* 0x000fe20000000000 */
[----:B------:R-:W-:Y:S01]  /*08c0*/  BSSY.RECONVERGENT B1, `(.L_x_15) ;  /* 0x0000009000017945 */ /* 0x000fe20003800200 */
[----:B------:R-:W-:-:S03]  /*08d0*/  ISETP.NE.AND P1, PT, R2, RZ, PT ;  /* 0x000000ff0200720c */ /* 0x000fc60003f25270 */
[----:B------:R-:W-:-:S13]  /*08e0*/  ISETP.GE.U32.AND P0, PT, R8, 0x3, PT ;  /* 0x000000030800780c */ /* 0x000fda0003f06070 */
[----:B------:R-:W-:Y:S05]  /*08f0*/  @!P0 BRA `(.L_x_16) ;  /* 0x0000000000148947 */ /* 0x000fea0003800000 */
[----:B------:R-:W-:-:S06]  /*0900*/  IMAD R8, R24, 0x4, R1 ;  /* 0x0000000418087824 */ /* 0x000fcc00078e0201 */
[----:B------:R-:W2:Y:S01]  /*0910*/  LDL.128 R8, [R8] ;  /* 0x0000000008087983 */ /* 0x000ea20000100c00 */
[----:B------:R-:W-:Y:S01]  /*0920*/  VIADD R24, R24, 0x4 ;  /* 0x0000000418187836 */ /* 0x000fe20000000000 */
[----:B--2---:R-:W-:-:S04]  /*0930*/  IADD3 R9, PT, PT, R9, R8, R23 ;  /* 0x0000000809097210 */ /* 0x004fc80007ffe017 */
[----:B------:R-:W-:-:S07]  /*0940*/  IADD3 R23, PT, PT, R11, R10, R9 ;  /* 0x0000000a0b177210 */ /* 0x000fce0007ffe009 */
.L_x_16:
[----:B------:R-:W-:Y:S05]  /*0950*/  BSYNC.RECONVERGENT B1 ;  /* 0x0000000000017941 */ /* 0x000fea0003800200 */
.L_x_15:
[----:B------:R-:W-:Y:S05]  /*0960*/  @!P1 BRA `(.L_x_12) ;  /* 0x0000000000249947 */ /* 0x000fea0003800000 */
[----:B------:R-:W-:-:S05]  /*0970*/  IMAD R24, R24, 0x4, R1 ;  /* 0x0000000418187824 */ /* 0x000fca00078e0201 */
[----:B------:R-:W2:Y:S01]  /*0980*/  LDL.64 R8, [R24] ;  /* 0x0000000018087983 */ /* 0x000ea20000100a00 */
[----:B------:R-:W-:Y:S01]  /*0990*/  ISETP.NE.AND P0, PT, R2, 0x1, PT ;  /* 0x000000010200780c */ /* 0x000fe20003f05270 */
[----:B--2---:R-:W-:-:S12]  /*09a0*/  IMAD.IADD R23, R23, 0x1, R8 ;  /* 0x0000000117177824 */ /* 0x004fd800078e0208 */
[----:B------:R-:W-:Y:S05]  /*09b0*/  @!P0 BRA `(.L_x_12) ;  /* 0x0000000000108947 */ /* 0x000fea0003800000 */
[----:B------:R-:W2:Y:S01]  /*09c0*/  LDL R24, [R24+0x8] ;  /* 0x0000080018187983 */ /* 0x000ea20000100800 */
[----:B------:R-:W-:Y:S01]  /*09d0*/  ISETP.NE.AND P0, PT, R2, 0x2, PT ;  /* 0x000000020200780c */ /* 0x000fe20003f05270 */
[----:B------:R-:W-:-:S12]  /*09e0*/  IMAD.IADD R23, R23, 0x1, R9 ;  /* 0x0000000117177824 */ /* 0x000fd800078e0209 */
[----:B--2---:R-:W-:-:S07]  /*09f0*/  @P0 IMAD.IADD R23, R23, 0x1, R24 ;  /* 0x0000000117170824 */ /* 0x004fce00078e0218 */
.L_x_12:
[----:B------:R-:W-:Y:S05]  /*0a00*/  BSYNC.RECONVERGENT B0 ;  /* 0x0000000000007941 */ /* 0x000fea0003800200 */
.L_x_11:
[----:B------:R-:W2:Y:S01]  /*0a10*/  LDL R8, [R20] ;  /* 0x0000000014087983 */ /* 0x000ea20000100800 */
[----:B------:R-:W0:Y:S01]  /*0a20*/  LDCU UR6, c[0x0][0x38c] ;  /* 0x00007180ff0677ac */ /* 0x000e220008000800 */
[----:B------:R-:W-:Y:S01]  /*0a30*/  BSSY.RECONVERGENT B1, `(.L_x_17) ;  /* 0x0000057000017945 */ /* 0x000fe20003800200 */
[----:B0-----:R-:W-:-:S13]  /*0a40*/  ISETP.GT.AND P0, PT, R23, UR6, PT ;  /* 0x0000000617007c0c */ /* 0x001fda000bf04270 */
[----:B------:R-:W-:-:S04]  /*0a50*/  @!P0 IADD3 R4, P1, PT, R4, 0x1, RZ ;  /* 0x0000000104048810 */ /* 0x000fc80007f3e0ff */
[----:B------:R-:W-:-:S05]  /*0a60*/  @!P0 IADD3.X R5, PT, PT, RZ, R5, RZ, P1, !PT ;  /* 0x00000005ff058210 */ /* 0x000fca0000ffe4ff */
[----:B------:R0:W-:Y:S01]  /*0a70*/  @!P0 STG.E.64 desc[UR4][R28.64], R4 ;  /* 0x000000041c008986 */ /* 0x0001e2000c101b04 */
[----:B------:R-:W-:Y:S01]  /*0a80*/  ISETP.NE.AND P0, PT, R22, 0x1, PT ;  /* 0x000000011600780c */ /* 0x000fe20003f05270 */
[----:B--2---:R-:W-:-:S05]  /*0a90*/  VIADD R9, R8, 0x1 ;  /* 0x0000000108097836 */ /* 0x004fca0000000000 */
[----:B------:R0:W-:Y:S07]  /*0aa0*/  STL [R20], R9 ;  /* 0x0000000914007387 */ /* 0x0001ee0000100800 */
[----:B------:R-:W-:Y:S05]  /*0ab0*/  @!P0 BRA `(.L_x_18) ;  /* 0x0000000400388947 */ /* 0x000fea0003800000 */
[----:B------:R-:W-:Y:S01]  /*0ac0*/  ISETP.NE.AND P0, PT, R18, RZ, PT ;  /* 0x000000ff1200720c */ /* 0x000fe20003f05270 */
[----:B------:R-:W-:Y:S01]  /*0ad0*/  BSSY.RECONVERGENT B0, `(.L_x_19) ;  /* 0x0000025000007945 */ /* 0x000fe20003800200 */
[----:B------:R-:W-:-:S11]  /*0ae0*/  IMAD.MOV.U32 R8, RZ, RZ, R22 ;  /* 0x000000ffff087224 */ /* 0x000fd600078e0016 */
[----:B------:R-:W-:Y:S05]  /*0af0*/  @!P0 BRA `(.L_x_20) ;  /* 0x0000000000888947 */ /* 0x000fea0003800000 */
[----:B------:R-:W-:Y:S01]  /*0b00*/  ISETP.NE.AND P0, PT, R9, 0x2, PT ;  /* 0x000000020900780c */ /* 0x000fe20003f05270 */
[----:B------:R-:W-:Y:S01]  /*0b10*/  BSSY.RECONVERGENT B2, `(.L_x_21) ;  /* 0x0000007000027945 */ /* 0x000fe20003800200 */
[----:B------:R-:W-:-:S11]  /*0b20*/  ISETP.NE.AND P1, PT, R18, 0x1, PT ;  /* 0x000000011200780c */ /* 0x000fd60003f25270 */
[----:B------:R-:W-:Y:S05]  /*0b30*/  @P0 BRA `(.L_x_22) ;  /* 0x0000000000100947 */ /* 0x000fea0003800000 */
[----:B------:R1:W-:Y:S04]  /*0b40*/  STL [R20], RZ ;  /* 0x000000ff14007387 */ /* 0x0003e80000100800 */
[----:B------:R-:W0:Y:S02]  /*0b50*/  LDL R8, [R16] ;  /* 0x0000000010087983 */ /* 0x000e240000100800 */
[----:B0-----:R-:W-:-:S05]  /*0b60*/  VIADD R9, R8, 0x1 ;  /* 0x0000000108097836 */ /* 0x001fca0000000000 */
[----:B------:R1:W-:Y:S02]  /*0b70*/  STL [R16], R9 ;  /* 0x0000000910007387 */ /* 0x0003e40000100800 */
.L_x_22:
[----:B------:R-:W-:Y:S05]  /*0b80*/  BSYNC.RECONVERGENT B2 ;  /* 0x0000000000027941 */ /* 0x000fea0003800200 */
.L_x_21:
[----:B------:R-:W-:Y:S01]  /*0b90*/  VIADD R8, R22, 0xffffffff ;  /* 0xffffffff16087836 */ /* 0x000fe20000000000 */
[----:B------:R-:W-:Y:S06]  /*0ba0*/  @!P1 BRA `(.L_x_20) ;  /* 0x00000000005c9947 */ /* 0x000fec0003800000 */
[----:B------:R-:W2:Y:S01]  /*0bb0*/  LDL R8, [R16] ;  /* 0x0000000010087983 */ /* 0x000ea20000100800 */
[----:B------:R-:W-:Y:S01]  /*0bc0*/  BSSY.RECONVERGENT B2, `(.L_x_23) ;  /* 0x0000008000027945 */ /* 0x000fe20003800200 */
[----:B------:R-:W-:Y:S02]  /*0bd0*/  ISETP.NE.AND P1, PT, R18, 0x2, PT ;  /* 0x000000021200780c */ /* 0x000fe40003f25270 */
[----:B--2---:R-:W-:-:S13]  /*0be0*/  ISETP.NE.AND P0, PT, R8, 0x2, PT ;  /* 0x000000020800780c */ /* 0x004fda0003f05270 */
[----:B------:R-:W-:Y:S05]  /*0bf0*/  @P0 BRA `(.L_x_24) ;  /* 0x0000000000100947 */ /* 0x000fea0003800000 */
[----:B------:R2:W-:Y:S04]  /*0c00*/  STL [R16], RZ ;  /* 0x000000ff10007387 */ /* 0x0005e80000100800 */
[----:B------:R-:W0:Y:S02]  /*0c10*/  LDL R8, [R6] ;  /* 0x0000000006087983 */ /* 0x000e240000100800 */
[----:B01----:R-:W-:-:S05]  /*0c20*/  VIADD R9, R8, 0x1 ;  /* 0x0000000108097836 */ /* 0x003fca0000000000 */
[----:B------:R2:W-:Y:S02]  /*0c30*/  STL [R6], R9 ;  /* 0x0000000906007387 */ /* 0x0005e40000100800 */
.L_x_24:
[----:B------:R-:W-:Y:S05]  /*0c40*/  BSYNC.RECONVERGENT B2 ;  /* 0x0000000000027941 */ /* 0x000fea0003800200 */
.L_x_23:
[----:B------:R-:W-:Y:S01]  /*0c50*/  IMAD.MOV.U32 R8, RZ, RZ, R17 ;  /* 0x000000ffff087224 */ /* 0x000fe200078e0011 */
[----:B------:R-:W-:Y:S06]  /*0c60*/  @!P1 BRA `(.L_x_20) ;  /* 0x00000000002c9947 */ /* 0x000fec0003800000 */
[----:B------:R-:W3:Y:S02]  /*0c70*/  LDL R8, [R6] ;  /* 0x0000000006087983 */ /* 0x000ee40000100800 */
[----:B---3--:R-:W-:Y:S01]  /*0c80*/  ISETP.NE.AND P0, PT, R8, 0x2, PT ;  /* 0x000000020800780c */ /* 0x008fe20003f05270 */
[----:B------:R-:W-:-:S12]  /*0c90*/  IMAD.MOV.U32 R8, RZ, RZ, R7 ;  /* 0x000000ffff087224 */ /* 0x000fd800078e0007 */
[----:B------:R-:W-:Y:S05]  /*0ca0*/  @P0 BRA `(.L_x_20) ;  /* 0x00000000001c0947 */ /* 0x000fea0003800000 */
[----:B------:R-:W-:Y:S01]  /*0cb0*/  VIADD R8, R22, 0xfffffffc ;  /* 0xfffffffc16087836 */ /* 0x000fe20000000000 */
[----:B------:R3:W-:Y:S03]  /*0cc0*/  STL [R6], RZ ;  /* 0x000000ff06007387 */ /* 0x0007e60000100800 */
[----:B012---:R-:W-:-:S05]  /*0cd0*/  IMAD R9, R8, 0x4, R1 ;  /* 0x0000000408097824 */ /* 0x007fca00078e0201 */
[----:B------:R-:W2:Y:S02]  /*0ce0*/  LDL R8, [R9] ;  /* 0x0000000009087983 */ /* 0x000ea40000100800 */
[----:B--2---:R-:W-:Y:S01]  /*0cf0*/  IADD3 R10, PT, PT, R8, 0x1, RZ ;  /* 0x00000001080a7810 */ /* 0x004fe20007ffe0ff */
[----:B------:R-:W-:-:S04]  /*0d00*/  IMAD.MOV.U32 R8, RZ, RZ, R7 ;  /* 0x000000ffff087224 */ /* 0x000fc800078e0007 */
[----:B------:R3:W-:Y:S03]  /*0d10*/  STL [R9], R10 ;  /* 0x0000000a09007387 */ /* 0x0007e60000100800 */
.L_x_20:
[----:B------:R-:W-:Y:S05]  /*0d20*/  BSYNC.RECONVERGENT B0 ;  /* 0x0000000000007941 */ /* 0x000fea0003800200 */
.L_x_19:
[----:B------:R-:W-:-:S13]  /*0d30*/  ISETP.GE.U32.AND P0, PT, R19, 0x3, PT ;  /* 0x000000031300780c */ /* 0x000fda0003f06070 */
[----:B------:R-:W-:Y:S05]  /*0d40*/  @!P0 BRA `(.L_x_18) ;  /* 0x0000000000948947 */ /* 0x000fea0003800000 */
.L_x_27:
[----:B---3--:R-:W-:-:S04]  /*0d50*/  VIADD R10, R8, 0xffffffff ;  /* 0xffffffff080a7836 */ /* 0x008fc80000000000 */
[----:B------:R-:W-:-:S05]  /*0d60*/  IMAD R10, R10, 0x4, R1 ;  /* 0x000000040a0a7824 */ /* 0x000fca00078e0201 */
[----:B------:R-:W3:Y:S01]  /*0d70*/  LDL R11, [R10] ;  /* 0x000000000a0b7983 */ /* 0x000ee20000100800 */
[----:B------:R-:W-:-:S04]  /*0d80*/  VIADD R12, R8, 0xfffffffe ;  /* 0xfffffffe080c7836 */ /* 0x000fc80000000000 */
[----:B------:R-:W-:-:S05]  /*0d90*/  IMAD R12, R12, 0x4, R1 ;  /* 0x000000040c0c7824 */ /* 0x000fca00078e0201 */
[----:B012---:R-:W2:Y:S01]  /*0da0*/  LDL R9, [R12] ;  /* 0x000000000c097983 */ /* 0x007ea20000100800 */
[----:B------:R-:W-:-:S04]  /*0db0*/  VIADD R14, R8, 0xfffffffd ;  /* 0xfffffffd080e7836 */ /* 0x000fc80000000000 */
[----:B------:R-:W-:Y:S01]  /*0dc0*/  IMAD R14, R14, 0x4, R1 ;  /* 0x000000040e0e7824 */ /* 0x000fe200078e0201 */
[----:B---3--:R-:W-:-:S13]  /*0dd0*/  ISETP.NE.AND P0, PT, R11, 0x2, PT ;  /* 0x000000020b00780c */ /* 0x008fda0003f05270 */
[----:B--2---:R-:W-:Y:S01]  /*0de0*/  @!P0 VIADD R9, R9, 0x1 ;  /* 0x0000000109098836 */ /* 0x004fe20000000000 */
[----:B------:R0:W-:Y:S04]  /*0df0*/  @!P0 STL [R10], RZ ;  /* 0x000000ff0a008387 */ /* 0x0001e80000100800 */
[----:B------:R0:W-:Y:S04]  /*0e00*/  @!P0 STL [R12], R9 ;  /* 0x000000090c008387 */ /* 0x0001e80000100800 */
[----:B------:R-:W2:Y:S01]  /*0e10*/  LDL R11, [R14] ;  /* 0x000000000e0b7983 */ /* 0x000ea20000100800 */
[----:B------:R-:W-:-:S02]  /*0e20*/  ISETP.NE.AND P0, PT, R9, 0x2, PT ;  /* 0x000000020900780c */ /* 0x000fc40003f05270 */
[----:B------:R-:W-:-:S05]  /*0e30*/  IADD3 R26, PT, PT, R8, -0x4, RZ ;  /* 0xfffffffc081a7810 */ /* 0x000fca0007ffe0ff */
[----:B------:R-:W-:-:S06]  /*0e40*/  IMAD R13, R26, 0x4, R1 ;  /* 0x000000041a0d7824 */ /* 0x000fcc00078e0201 */
[----:B------:R0:W-:Y:S01]  /*0e50*/  @!P0 STL [R12], RZ ;  /* 0x000000ff0c008387 */ /* 0x0001e20000100800 */
[----:B--2---:R-:W-:-:S05]  /*0e60*/  @!P0 VIADD R11, R11, 0x1 ;  /* 0x000000010b0b8836 */ /* 0x004fca0000000000 */
[----:B------:R0:W-:Y:S04]  /*0e70*/  @!P0 STL [R14], R11 ;  /* 0x0000000b0e008387 */ /* 0x0001e80000100800 */
[----:B------:R-:W2:Y:S01]  /*0e80*/  LDL R24, [R13] ;  /* 0x000000000d187983 */ /* 0x000ea20000100800 */
[----:B------:R-:W-:Y:S01]  /*0e90*/  ISETP.NE.AND P0, PT, R11, 0x2, PT ;  /* 0x000000020b00780c */ /* 0x000fe20003f05270 */
[----:B------:R-:W-:Y:S01]  /*0ea0*/  BSSY.RECONVERGENT B0, `(.L_x_25) ;  /* 0x000000d000007945 */ /* 0x000fe20003800200 */
[----:B------:R-:W-:-:S11]  /*0eb0*/  ISETP.GT.AND P1, PT, R8, 0x5, PT ;  /* 0x000000050800780c */ /* 0x000fd60003f24270 */
[----:B------:R0:W-:Y:S01]  /*0ec0*/  @!P0 STL [R14], RZ ;  /* 0x000000ff0e008387 */ /* 0x0001e20000100800 */
[----:B--2---:R-:W-:-:S05]  /*0ed0*/  @!P0 VIADD R24, R24, 0x1 ;  /* 0x0000000118188836 */ /* 0x004fca0000000000 */
[----:B------:R0:W-:Y:S01]  /*0ee0*/  @!P0 STL [R13], R24 ;  /* 0x000000180d008387 */ /* 0x0001e20000100800 */
[----:B------:R-:W-:-:S13]  /*0ef0*/  ISETP.NE.AND P0, PT, R24, 0x2, PT ;  /* 0x000000021800780c */ /* 0x000fda0003f05270 */
[----:B0-----:R-:W-:Y:S05]  /*0f00*/  @P0 BRA `(.L_x_26) ;  /* 0x0000000000180947 */ /* 0x001fea0003800000 */
[----:B------:R-:W-:Y:S01]  /*0f10*/  VIADD R8, R8, 0xfffffffb ;  /* 0xfffffffb08087836 */ /* 0x000fe20000000000 */
[----:B------:R0:W-:Y:S03]  /*0f20*/  STL [R13], RZ ;  /* 0x000000ff0d007387 */ /* 0x0001e60000100800 */
[----:B------:R-:W-:-:S05]  /*0f30*/  IMAD R8, R8, 0x4, R1 ;  /* 0x0000000408087824 */ /* 0x000fca00078e0201 */
[----:B------:R-:W2:Y:S02]  /*0f40*/  LDL R9, [R8] ;  /* 0x0000000008097983 */ /* 0x000ea40000100800 */
[----:B--2---:R-:W-:-:S05]  /*0f50*/  VIADD R9, R9, 0x1 ;  /* 0x0000000109097836 */ /* 0x004fca0000000000 */
[----:B------:R0:W-:Y:S02]  /*0f60*/  STL [R8], R9 ;  /* 0x0000000908007387 */ /* 0x0001e40000100800 */
.L_x_26:
[----:B------:R-:W-:Y:S05]  /*0f70*/  BSYNC.RECONVERGENT B0 ;  /* 0x0000000000007941 */ /* 0x000fea0003800200 */
.L_x_25:
[----:B0-----:R-:W-:Y:S01]  /*0f80*/  IMAD.MOV.U32 R8, RZ, RZ, R26 ;  /* 0x000000ffff087224 */ /* 0x001fe200078e001a */
[----:B------:R-:W-:Y:S06]  /*0f90*/  @P1 BRA `(.L_x_27) ;  /* 0xfffffffc006c1947 */ /* 0x000fec000383ffff */
.L_x_18:
[----:B------:R-:W-:Y:S05]  /*0fa0*/  BSYNC.RECONVERGENT B1 ;  /* 0x0000000000017941 */ /* 0x000fea0003800200 */
.L_x_17:
[----:B------:R-:W4:Y:S02]  /*0fb0*/  LDL R8, [R1] ;  /* 0x0000000001087983 */ /* 0x000f240000100800 */
[----:B----4-:R-:W-:-:S13]  /*0fc0*/  ISETP.GT.AND P0, PT, R8, 0x1, PT ;  /* 0x000000010800780c */ /* 0x010fda0003f04270 */
[----:B------:R-:W-:Y:S05]  /*0fd0*/  @P0 EXIT ;  /* 0x000000000000094d */ /* 0x000fea0003800000 */
[----:B------:R-:W-:Y:S05]  /*0fe0*/  BRA `(.L_x_28) ;  /* 0xfffffff400787947 */ /* 0x000fea000383ffff */
.L_x_29:
[----:B------:R-:W-:-:S00]  /*0ff0*/  BRA `(.L_x_29) ;  /* 0xfffffffc00fc7947 */ /* 0x000fc0000383ffff */
[----:B------:R-:W-:-:S00]  /*1000*/  NOP ;  /* 0x0000000000007918 */ /* 0x000fc00000000000 */
[----:B------:R-:W-:-:S00]  /*1010*/  NOP ;  /* 0x0000000000007918 */ /* 0x000fc00000000000 */
[----:B------:R-:W-:-:S00]  /*1020*/  NOP ;  /* 0x0000000000007918 */ /* 0x000fc00000000000 */
[----:B------:R-:W-:-:S00]  /*1030*/  NOP ;  /* 0x0000000000007918 */ /* 0x000fc00000000000 */
[----:B------:R-:W-:-:S00]  /*1040*/  NOP ;  /* 0x0000000000007918 */ /* 0x000fc00000000000 */
[----:B------:R-:W-:-:S00]  /*1050*/  NOP ;  /* 0x0000000000007918 */ /* 0x000fc00000000000 */
[----:B------:R-:W-:-:S00]  /*1060*/  NOP ;  /* 0x0000000000007918 */ /* 0x000fc00000000000 */
[----:B------:R-:W-:-:S00]  /*1070*/  NOP ;  /* 0x0000000000007918 */ /* 0x000fc00000000000 */
.L_x_30:


//--------------------- .nv.shared.reserved.0     --------------------------
	.section	.nv.shared.reserved.0,"aw",@nobits
	.weak		__nv_reservedSMEM_offset_0_alias
	.size		__nv_reservedSMEM_offset_0_alias, 0, 64
	.other		__nv_reservedSMEM_offset_0_alias,@"STO_CUDA_RESERVED_SHARED STV_DEFAULT"
__nv_reservedSMEM_offset_0_alias:
	.zero		0
	.zero		64


//--------------------- .nv.constant0._Z7computeP11arrangementiiPxS1_ --------------------------
	.section	.nv.constant0._Z7computeP11arrangementiiPxS1_,"a",@progbits
	.sectionflags	@""
	.align	4
.nv.constant0._Z7computeP11arrangementiiPxS1_:
	.zero		928


//--------------------- SYMBOLS --------------------------

	.type		.nv.reservedSmem.offset0,@object
	.size		.nv.reservedSmem.offset0,0x4
